	.headerflags	@"EF_CUDA_TEXMODE_UNIFIED EF_CUDA_64BIT_ADDRESS EF_CUDA_ACCELERATORS EF_CUDA_SM90 EF_CUDA_VIRTUAL_SM(EF_CUDA_SM90)"
	.elftype	@"ET_EXEC"


//--------------------- .nv.info                  --------------------------
	.section	.nv.info,"",@"SHT_CUDA_INFO"
	.align	4


	//----- nvinfo : EIATTR_REGCOUNT
	.align		4
        /*0000*/ 	.byte	0x04, 0x2f
        /*0002*/ 	.short	(.L_1 - .L_0)
	.align		4
.L_0:
        /*0004*/ 	.word	index@(triton_poi_fused_mul_sigmoid_4)
        /*0008*/ 	.word	0x0000000e


	//----- nvinfo : EIATTR_MIN_STACK_SIZE
	.align		4
.L_1:
        /*000c*/ 	.byte	0x04, 0x12
        /*000e*/ 	.short	(.L_3 - .L_2)
	.align		4
.L_2:
        /*0010*/ 	.word	index@(triton_poi_fused_mul_sigmoid_4)
        /*0014*/ 	.word	0x00000000


	//----- nvinfo : EIATTR_FRAME_SIZE
	.align		4
.L_3:
        /*0018*/ 	.byte	0x04, 0x11
        /*001a*/ 	.short	(.L_5 - .L_4)
	.align		4
.L_4:
        /*001c*/ 	.word	index@(triton_poi_fused_mul_sigmoid_4)
        /*0020*/ 	.word	0x00000000


	//----- nvinfo : EIATTR_MIN_STACK_SIZE
	.align		4
.L_5:
        /*0024*/ 	.byte	0x04, 0x12
        /*0026*/ 	.short	(.L_7 - .L_6)
	.align		4
.L_6:
        /*0028*/ 	.word	index@(triton_poi_fused_mul_sigmoid_4)
        /*002c*/ 	.word	0x00000000
.L_7:


//--------------------- .nv.info.triton_poi_fused_mul_sigmoid_4 --------------------------
	.section	.nv.info.triton_poi_fused_mul_sigmoid_4,"",@"SHT_CUDA_INFO"
	.sectionflags	@""
	.align	4


	//----- nvinfo : EIATTR_CUDA_API_VERSION
	.align		4
        /*0000*/ 	.byte	0x04, 0x37
        /*0002*/ 	.short	(.L_9 - .L_8)
.L_8:
        /*0004*/ 	.word	0x0000007c


	//----- nvinfo : EIATTR_KPARAM_INFO
	.align		4
.L_9:
        /*0008*/ 	.byte	0x04, 0x17
        /*000a*/ 	.short	(.L_11 - .L_10)
.L_10:
        /*000c*/ 	.word	0x00000000
        /*0010*/ 	.short	0x0003
        /*0012*/ 	.short	0x0018
        /*0014*/ 	.byte	0x00, 0xf0, 0x11, 0x00


	//----- nvinfo : EIATTR_KPARAM_INFO
	.align		4
.L_11:
        /*0018*/ 	.byte	0x04, 0x17
        /*001a*/ 	.short	(.L_13 - .L_12)
.L_12:
        /*001c*/ 	.word	0x00000000
        /*0020*/ 	.short	0x0002
        /*0022*/ 	.short	0x0010
        /*0024*/ 	.byte	0x00, 0xf4, 0x21, 0x00


	//----- nvinfo : EIATTR_KPARAM_INFO
	.align		4
.L_13:
        /*0028*/ 	.byte	0x04, 0x17
        /*002a*/ 	.short	(.L_15 - .L_14)
.L_14:
        /*002c*/ 	.word	0x00000000
        /*0030*/ 	.short	0x0001
        /*0032*/ 	.short	0x0008
        /*0034*/ 	.byte	0x00, 0xf4, 0x21, 0x00


	//----- nvinfo : EIATTR_KPARAM_INFO
	.align		4
.L_15:
        /*0038*/ 	.byte	0x04, 0x17
        /*003a*/ 	.short	(.L_17 - .L_16)
.L_16:
        /*003c*/ 	.word	0x00000000
        /*0040*/ 	.short	0x0000
        /*0042*/ 	.short	0x0000
        /*0044*/ 	.byte	0x00, 0xf4, 0x21, 0x00


	//----- nvinfo : EIATTR_SPARSE_MMA_MASK
	.align		4
.L_17:
        /*0048*/ 	.byte	0x03, 0x50
        /*004a*/ 	.short	0x0000


	//----- nvinfo : EIATTR_MAXREG_COUNT
	.align		4
        /*004c*/ 	.byte	0x03, 0x1b
        /*004e*/ 	.short	0x00ff


	//----- nvinfo : EIATTR_EXIT_INSTR_OFFSETS
	.align		4
        /*0050*/ 	.byte	0x04, 0x1c
        /*0052*/ 	.short	(.L_19 - .L_18)


	//   ....[0]....
.L_18:
        /*0054*/ 	.word	0x00000280


	//   ....[1]....
        /*0058*/ 	.word	0x000002a0


	//----- nvinfo : EIATTR_REQNTID
	.align		4
.L_19:
        /*005c*/ 	.byte	0x04, 0x10
        /*005e*/ 	.short	(.L_21 - .L_20)
.L_20:
        /*0060*/ 	.word	0x00000080
        /*0064*/ 	.word	0x00000001
        /*0068*/ 	.word	0x00000001


	//----- nvinfo : EIATTR_CBANK_PARAM_SIZE
	.align		4
.L_21:
        /*006c*/ 	.byte	0x03, 0x19
        /*006e*/ 	.short	0x001c


	//----- nvinfo : EIATTR_PARAM_CBANK
	.align		4
        /*0070*/ 	.byte	0x04, 0x0a
        /*0072*/ 	.short	(.L_23 - .L_22)
	.align		4
.L_22:
        /*0074*/ 	.word	index@(.nv.constant0.triton_poi_fused_mul_sigmoid_4)
        /*0078*/ 	.short	0x0210
        /*007a*/ 	.short	0x001c


	//----- nvinfo : EIATTR_SW_WAR
	.align		4
.L_23:
        /*007c*/ 	.byte	0x04, 0x36
        /*007e*/ 	.short	(.L_25 - .L_24)
.L_24:
        /*0080*/ 	.word	0x00000008
.L_25:


//--------------------- .nv.callgraph             --------------------------
	.section	.nv.callgraph,"",@"SHT_CUDA_CALLGRAPH"
	.align	4
	.sectionentsize	8
	.align		4
        /*0000*/ 	.word	0x00000000
	.align		4
        /*0004*/ 	.word	0xffffffff
	.align		4
        /*0008*/ 	.word	0x00000000
	.align		4
        /*000c*/ 	.word	0xfffffffe
	.align		4
        /*0010*/ 	.word	0x00000000
	.align		4
        /*0014*/ 	.word	0xfffffffd
	.align		4
        /*0018*/ 	.word	0x00000000
	.align		4
        /*001c*/ 	.word	0xfffffffc


//--------------------- .text.triton_poi_fused_mul_sigmoid_4 --------------------------
	.section	.text.triton_poi_fused_mul_sigmoid_4,"ax",@progbits
	.align	128
        .global         triton_poi_fused_mul_sigmoid_4
        .type           triton_poi_fused_mul_sigmoid_4,@function
        .size           triton_poi_fused_mul_sigmoid_4,(.L_x_1 - triton_poi_fused_mul_sigmoid_4)
        .other          triton_poi_fused_mul_sigmoid_4,@"STO_CUDA_ENTRY STV_DEFAULT"
triton_poi_fused_mul_sigmoid_4:
.text.triton_poi_fused_mul_sigmoid_4:
[----:B------:R-:W0:Y:S02]  /*0000*/  LDC R1, c[0x0][0x28] ;  /* 0x00000a00ff017b82 */ /* 0x000e240000000800 */
[----:B------:R-:W1:Y:S01]  /*0010*/  S2R R0, SR_TID.X ;  /* 0x0000000000007919 */ /* 0x000e620000002100 */
[----:B------:R-:W2:Y:S01]  /*0020*/  LDC.64 R4, c[0x0][0x210] ;  /* 0x00008400ff047b82 */ /* 0x000ea20000000a00 */
[----:B------:R-:W-:Y:S01]  /*0030*/  IMAD.MOV.U32 R6, RZ, RZ, RZ ;  /* 0x000000ffff067224 */ /* 0x000fe200078e00ff */
[----:B------:R-:W-:Y:S01]  /*0040*/  ULDC.64 UR4, c[0x0][0x208] ;  /* 0x0000820000047ab9 */ /* 0x000fe20000000a00 */
[----:B------:R-:W3:Y:S01]  /*0050*/  S2R R3, SR_CTAID.X ;  /* 0x0000000000037919 */ /* 0x000ee20000002500 */
[----:B-1----:R-:W-:-:S04]  /*0060*/  LOP3.LUT R0, R0, 0x7f, RZ, 0xc0, !PT ;  /* 0x0000007f00007812 */ /* 0x002fc800078ec0ff */
[----:B---3--:R-:W-:-:S04]  /*0070*/  LEA R0, R3, R0, 0x7 ;  /* 0x0000000003007211 */ /* 0x008fc800078e38ff */
[----:B------:R-:W-:Y:S02]  /*0080*/  SHF.R.S32.HI R3, RZ, 0x1f, R0 ;  /* 0x0000001fff037819 */ /* 0x000fe40000011400 */
[----:B------:R-:W-:Y:S02]  /*0090*/  ISETP.GE.AND P0, PT, R0, 0x100, PT ;  /* 0x000001000000780c */ /* 0x000fe40003f06270 */
[----:B------:R-:W-:-:S04]  /*00a0*/  LEA.HI R3, R3, R0, RZ, 0x6 ;  /* 0x0000000003037211 */ /* 0x000fc800078f30ff */
[C---:B------:R-:W-:Y:S02]  /*00b0*/  SHF.L.U32 R2, R3.reuse, 0x1, RZ ;  /* 0x0000000103027819 */ /* 0x040fe400000006ff */
[----:B------:R-:W-:Y:S02]  /*00c0*/  LOP3.LUT R3, R3, 0xffffffc0, RZ, 0xc0, !PT ;  /* 0xffffffc003037812 */ /* 0x000fe400078ec0ff */
[----:B------:R-:W-:-:S04]  /*00d0*/  LOP3.LUT R2, R2, 0xffffff80, RZ, 0xc0, !PT ;  /* 0xffffff8002027812 */ /* 0x000fc800078ec0ff */
[----:B------:R-:W-:-:S04]  /*00e0*/  IADD3 R7, R2, R0, -R3 ;  /* 0x0000000002077210 */ /* 0x000fc80007ffe803 */
[----:B------:R-:W-:-:S05]  /*00f0*/  IADD3 R3, R7, 0x40, RZ ;  /* 0x0000004007037810 */ /* 0x000fca0007ffe0ff */
[----:B--2---:R-:W-:-:S05]  /*0100*/  IMAD.WIDE R2, R3, 0x4, R4 ;  /* 0x0000000403027825 */ /* 0x004fca00078e0204 */
[----:B------:R1:W2:Y:S01]  /*0110*/  @!P0 LDG.E R6, desc[UR4][R2.64] ;  /* 0x0000000402068981 */ /* 0x0002a2000c1e1900 */
[----:B------:R-:W-:Y:S01]  /*0120*/  HFMA2.MMA R8, -RZ, RZ, 0, 0 ;  /* 0x00000000ff087435 */ /* 0x000fe200000001ff */
[----:B------:R-:W-:Y:S01]  /*0130*/  IMAD.WIDE R4, R7, 0x4, R4 ;  /* 0x0000000407047825 */ /* 0x000fe200078e0204 */
[----:B-1----:R-:W1:Y:S08]  /*0140*/  LDC.64 R2, c[0x0][0x218] ;  /* 0x00008600ff027b82 */ /* 0x002e700000000a00 */
[----:B------:R3:W4:Y:S02]  /*0150*/  @!P0 LDG.E R8, desc[UR4][R4.64] ;  /* 0x0000000404088981 */ /* 0x000724000c1e1900 */
[----:B---3--:R-:W-:-:S02]  /*0160*/  IMAD.MOV.U32 R5, RZ, RZ, 0x3e800000 ;  /* 0x3e800000ff057424 */ /* 0x008fc400078e00ff */
[----:B-1----:R-:W-:-:S04]  /*0170*/  IMAD.WIDE R2, R0, 0x4, R2 ;  /* 0x0000000400027825 */ /* 0x002fc800078e0202 */
[----:B--2---:R-:W-:-:S04]  /*0180*/  FADD R6, RZ, -R6 ;  /* 0x80000006ff067221 */ /* 0x004fc80000000000 */
[----:B------:R-:W-:-:S05]  /*0190*/  FMUL R9, R6, 1.4426950216293334961 ;  /* 0x3fb8aa3b06097820 */ /* 0x000fca0000400000 */
[----:B------:R-:W-:-:S13]  /*01a0*/  FSETP.GEU.AND P1, PT, R9, -126, PT ;  /* 0xc2fc00000900780b */ /* 0x000fda0003f2e000 */
[----:B------:R-:W-:-:S04]  /*01b0*/  @!P1 FMUL R9, R9, 0.5 ;  /* 0x3f00000009099820 */ /* 0x000fc80000400000 */
[----:B------:R-:W1:Y:S02]  /*01c0*/  MUFU.EX2 R6, R9 ;  /* 0x0000000900067308 */ /* 0x000e640000000800 */
[----:B-1----:R-:W-:-:S04]  /*01d0*/  @!P1 FMUL R6, R6, R6 ;  /* 0x0000000606069220 */ /* 0x002fc80000400000 */
[----:B------:R-:W-:Y:S02]  /*01e0*/  FADD R10, R6, 1 ;  /* 0x3f800000060a7421 */ /* 0x000fe40000000000 */
[----:B------:R-:W1:Y:S03]  /*01f0*/  LDC.64 R6, c[0x0][0x220] ;  /* 0x00008800ff067b82 */ /* 0x000e660000000a00 */
[----:B------:R-:W-:-:S04]  /*0200*/  FSETP.GT.AND P1, PT, R10, 8.50705917302346158658e+37, PT ;  /* 0x7e8000000a00780b */ /* 0x000fc80003f24000 */
[----:B------:R-:W-:-:S09]  /*0210*/  FSEL R5, R5, 1, P1 ;  /* 0x3f80000005057808 */ /* 0x000fd20000800000 */
[----:B------:R-:W-:-:S06]  /*0220*/  @P1 FMUL R10, R10, 0.25 ;  /* 0x3e8000000a0a1820 */ /* 0x000fcc0000400000 */
[----:B------:R-:W2:Y:S02]  /*0230*/  MUFU.RCP R10, R10 ;  /* 0x0000000a000a7308 */ /* 0x000ea40000001000 */
[----:B--2---:R-:W-:Y:S01]  /*0240*/  FMUL R11, R10, R5 ;  /* 0x000000050a0b7220 */ /* 0x004fe20000400000 */
[----:B-1----:R-:W-:-:S04]  /*0250*/  IMAD.WIDE R4, R0, 0x4, R6 ;  /* 0x0000000400047825 */ /* 0x002fc800078e0206 */
[----:B----4-:R-:W-:Y:S01]  /*0260*/  FMUL R7, R11, R8 ;  /* 0x000000080b077220 */ /* 0x010fe20000400000 */
[----:B------:R1:W-:Y:S01]  /*0270*/  @!P0 STG.E desc[UR4][R2.64], R11 ;  /* 0x0000000b02008986 */ /* 0x0003e2000c101904 */
[----:B------:R-:W-:Y:S05]  /*0280*/  @P0 EXIT ;  /* 0x000000000000094d */ /* 0x000fea0003800000 */
[----:B------:R-:W-:Y:S01]  /*0290*/  STG.E desc[UR4][R4.64], R7 ;  /* 0x0000000704007986 */ /* 0x000fe2000c101904 */
[----:B------:R-:W-:Y:S05]  /*02a0*/  EXIT ;  /* 0x000000000000794d */ /* 0x000fea0003800000 */
.L_x_0:
[----:B------:R-:W-:-:S00]  /*02b0*/  BRA `(.L_x_0) ;  /* 0xfffffffc00fc7947 */ /* 0x000fc0000383ffff */
[----:B------:R-:W-:-:S00]  /*02c0*/  NOP ;  /* 0x0000000000007918 */ /* 0x000fc00000000000 */
        /* <DEDUP_REMOVED lines=11> */
.L_x_1:


//--------------------- .nv.constant0.triton_poi_fused_mul_sigmoid_4 --------------------------
	.section	.nv.constant0.triton_poi_fused_mul_sigmoid_4,"a",@progbits
	.sectionflags	@""
	.align	4
.nv.constant0.triton_poi_fused_mul_sigmoid_4:
	.zero		556
